//
// Generated by NVIDIA NVVM Compiler
//
// Compiler Build ID: CL-36424714
// Cuda compilation tools, release 13.0, V13.0.88
// Based on NVVM 20.0.0
//

.version 9.0
.target sm_100
.address_size 64

	// .globl	_Z6VecAddPi
.extern .func  (.param .b32 func_retval0) vprintf
(
	.param .b64 vprintf_param_0,
	.param .b64 vprintf_param_1
)
;
.global .align 1 .b8 $str[96] = {98, 120, 46, 98, 121, 46, 98, 122, 58, 116, 120, 46, 116, 121, 46, 116, 122, 9, 37, 100, 46, 37, 100, 46, 37, 100, 58, 37, 100, 46, 37, 100, 46, 37, 100, 9, 98, 108, 111, 99, 107, 32, 111, 102, 32, 103, 114, 105, 100, 58, 32, 37, 100, 44, 32, 116, 104, 114, 101, 97, 100, 32, 111, 102, 32, 98, 108, 111, 99, 107, 58, 32, 37, 100, 44, 32, 116, 104, 114, 101, 97, 100, 32, 111, 102, 32, 103, 114, 105, 100, 58, 32, 37, 100, 10};

.visible .entry _Z6VecAddPi(
	.param .u64 .ptr .align 1 _Z6VecAddPi_param_0
)
{
	.local .align 8 .b8 	__local_depot0[40];
	.reg .b64 	%SP;
	.reg .b64 	%SPL;
	.reg .b32 	%r<21>;
	.reg .b64 	%rd<5>;

	mov.u64 	%SPL, __local_depot0;
	cvta.local.u64 	%SP, %SPL;
	add.u64 	%rd1, %SP, 0;
	add.u64 	%rd2, %SPL, 0;
	mov.u32 	%r1, %tid.x;
	mov.u32 	%r2, %ntid.x;
	mov.u32 	%r3, %tid.y;
	mad.lo.s32 	%r4, %r2, %r3, %r1;
	mov.u32 	%r5, %ntid.y;
	mul.lo.s32 	%r6, %r2, %r5;
	mov.u32 	%r7, %tid.z;
	mad.lo.s32 	%r8, %r6, %r7, %r4;
	mov.u32 	%r9, %ctaid.x;
	mov.u32 	%r10, %nctaid.x;
	mov.u32 	%r11, %ctaid.y;
	mov.u32 	%r12, %nctaid.y;
	mov.u32 	%r13, %ctaid.z;
	mad.lo.s32 	%r14, %r13, %r12, %r11;
	mad.lo.s32 	%r15, %r14, %r10, %r9;
	mov.u32 	%r16, %ntid.z;
	mul.lo.s32 	%r17, %r6, %r16;
	mad.lo.s32 	%r18, %r17, %r15, %r8;
	st.local.v2.u32 	[%rd2], {%r9, %r11};
	st.local.v2.u32 	[%rd2+8], {%r13, %r1};
	st.local.v2.u32 	[%rd2+16], {%r3, %r7};
	st.local.v2.u32 	[%rd2+24], {%r15, %r8};
	st.local.u32 	[%rd2+32], %r18;
	mov.u64 	%rd3, $str;
	cvta.global.u64 	%rd4, %rd3;
	{ // callseq 0, 0
	.param .b64 param0;
	st.param.b64 	[param0], %rd4;
	.param .b64 param1;
	st.param.b64 	[param1], %rd1;
	.param .b32 retval0;
	call.uni (retval0), 
	vprintf, 
	(
	param0, 
	param1
	);
	ld.param.b32 	%r19, [retval0];
	} // callseq 0
	ret;

}


// ===== COMPILED SASS (sm_100) =====

	.target	sm_100

	.elftype	@"ET_EXEC"


//--------------------- .note.nv.tkinfo           --------------------------
	.section	.note.nv.tkinfo,"",@"SHT_NOTE"
	.sectionflags	@"SHF_NOTE_NV_TKINFO"
	.tkinfo
        /*0018*/ 	.word	0x00000002
        /*0030*/ 	.string	""
        /*0030*/ 	.string	"ptxas"
        /*0030*/ 	.string	"Cuda compilation tools, release 13.0, V13.0.88"
        /*0030*/ 	.string	"Build cuda_13.0.r13.0/compiler.36424714_0"
        /*0030*/ 	.string	"-arch sm_100 -m 64 "



//--------------------- .note.nv.cuinfo           --------------------------
	.section	.note.nv.cuinfo,"",@"SHT_NOTE"
	.sectionflags	@"SHF_NOTE_NV_CUINFO"
        /*0018*/ 	.short	0x0002
        /*001a*/ 	.short	0x0064
        /*001c*/ 	.short	0x0082
	.zero		2


//--------------------- .nv.info                  --------------------------
	.section	.nv.info,"",@"SHT_CUDA_INFO"
	.align	4


	//----- nvinfo : EIATTR_REGCOUNT
	.align		4
        /*0000*/ 	.byte	0x04, 0x2f
        /*0002*/ 	.short	(.L_2 - .L_1)
	.align		4
.L_1:
        /*0004*/ 	.word	index@(_Z6VecAddPi)
        /*0008*/ 	.word	0x00000018


	//----- nvinfo : EIATTR_FRAME_SIZE
	.align		4
.L_2:
        /*000c*/ 	.byte	0x04, 0x11
        /*000e*/ 	.short	(.L_4 - .L_3)
	.align		4
.L_3:
        /*0010*/ 	.word	index@(_Z6VecAddPi)
        /*0014*/ 	.word	0x00000028


	//----- nvinfo : EIATTR_MIN_STACK_SIZE
	.align		4
.L_4:
        /*0018*/ 	.byte	0x04, 0x12
        /*001a*/ 	.short	(.L_6 - .L_5)
	.align		4
.L_5:
        /*001c*/ 	.word	index@(_Z6VecAddPi)
        /*0020*/ 	.word	0x00000028
.L_6:


//--------------------- .nv.compat                --------------------------
	.section	.nv.compat,"",@"SHT_CUDA_COMPAT_INFO"
	.align	4
        /*0000*/ 	.byte	0x02, 0x09, 0x00, 0x00, 0x02, 0x02, 0x01, 0x00, 0x02, 0x05, 0x05, 0x00, 0x03, 0x07, 0x01, 0x01
        /*0010*/ 	.byte	0x02, 0x03, 0x00, 0x00, 0x02, 0x06, 0x01, 0x00, 0x04, 0x0b, 0x08, 0x00, 0x09, 0x00, 0x00, 0x00
        /*0020*/ 	.byte	0x00, 0x00, 0x00, 0x00


//--------------------- .nv.info._Z6VecAddPi      --------------------------
	.section	.nv.info._Z6VecAddPi,"",@"SHT_CUDA_INFO"
	.sectionflags	@""
	.align	4


	//----- nvinfo : EIATTR_CUDA_API_VERSION
	.align		4
        /*0000*/ 	.byte	0x04, 0x37
        /*0002*/ 	.short	(.L_8 - .L_7)
.L_7:
        /*0004*/ 	.word	0x00000082


	//----- nvinfo : EIATTR_KPARAM_INFO
	.align		4
.L_8:
        /*0008*/ 	.byte	0x04, 0x17
        /*000a*/ 	.short	(.L_10 - .L_9)
.L_9:
        /*000c*/ 	.word	0x00000000
        /*0010*/ 	.short	0x0000
        /*0012*/ 	.short	0x0000
        /*0014*/ 	.byte	0x00, 0xf5, 0x21, 0x00


	//----- nvinfo : EIATTR_SPARSE_MMA_MASK
	.align		4
.L_10:
        /*0018*/ 	.byte	0x03, 0x50
        /*001a*/ 	.short	0x0000


	//----- nvinfo : EIATTR_MAXREG_COUNT
	.align		4
        /*001c*/ 	.byte	0x03, 0x1b
        /*001e*/ 	.short	0x00ff


	//----- nvinfo : EIATTR_EXTERNS
	.align		4
        /*0020*/ 	.byte	0x04, 0x0f
        /*0022*/ 	.short	(.L_12 - .L_11)


	//   ....[0]....
	.align		4
.L_11:
        /*0024*/ 	.word	index@(vprintf)


	//----- nvinfo : EIATTR_MERCURY_ISA_VERSION
	.align		4
.L_12:
        /*0028*/ 	.byte	0x03, 0x5f
        /*002a*/ 	.short	0x0101


	//----- nvinfo : EIATTR_VRC_CTA_INIT_COUNT
	.align		4
        /*002c*/ 	.byte	0x02, 0x4a
	.zero		1
	.zero		1


	//----- nvinfo : EIATTR_SYSCALL_OFFSETS
	.align		4
        /*0030*/ 	.byte	0x04, 0x46
        /*0032*/ 	.short	(.L_14 - .L_13)


	//   ....[0]....
.L_13:
        /*0034*/ 	.word	0x00000230


	//----- nvinfo : EIATTR_EXIT_INSTR_OFFSETS
	.align		4
.L_14:
        /*0038*/ 	.byte	0x04, 0x1c
        /*003a*/ 	.short	(.L_16 - .L_15)


	//   ....[0]....
.L_15:
        /*003c*/ 	.word	0x00000240


	//----- nvinfo : EIATTR_CBANK_PARAM_SIZE
	.align		4
.L_16:
        /*0040*/ 	.byte	0x03, 0x19
        /*0042*/ 	.short	0x0008


	//----- nvinfo : EIATTR_PARAM_CBANK
	.align		4
        /*0044*/ 	.byte	0x04, 0x0a
        /*0046*/ 	.short	(.L_18 - .L_17)
	.align		4
.L_17:
        /*0048*/ 	.word	index@(.nv.constant0._Z6VecAddPi)
        /*004c*/ 	.short	0x0380
        /*004e*/ 	.short	0x0008


	//----- nvinfo : EIATTR_SW_WAR
	.align		4
.L_18:
        /*0050*/ 	.byte	0x04, 0x36
        /*0052*/ 	.short	(.L_20 - .L_19)
.L_19:
        /*0054*/ 	.word	0x00000008
.L_20:


//--------------------- .nv.callgraph             --------------------------
	.section	.nv.callgraph,"",@"SHT_CUDA_CALLGRAPH"
	.align	4
	.sectionentsize	8
	.align		4
        /*0000*/ 	.word	0x00000000
	.align		4
        /*0004*/ 	.word	0xffffffff
	.align		4
        /*0008*/ 	.word	index@(_Z6VecAddPi)
	.align		4
        /*000c*/ 	.word	index@(vprintf)
	.align		4
        /*0010*/ 	.word	0x00000000
	.align		4
        /*0014*/ 	.word	0xfffffffe
	.align		4
        /*0018*/ 	.word	0x00000000
	.align		4
        /*001c*/ 	.word	0xfffffffd
	.align		4
        /*0020*/ 	.word	0x00000000
	.align		4
        /*0024*/ 	.word	0xfffffffc


//--------------------- .nv.constant4             --------------------------
	.section	.nv.constant4,"a",@progbits
	.align	8
	.align		8
.nv.constant4:
        /*0000*/ 	.dword	vprintf
	.align		8
        /*0008*/ 	.dword	$str


//--------------------- .text._Z6VecAddPi         --------------------------
	.section	.text._Z6VecAddPi,"ax",@progbits
	.align	128
        .global         _Z6VecAddPi
        .type           _Z6VecAddPi,@function
        .size           _Z6VecAddPi,(.L_x_2 - _Z6VecAddPi)
        .other          _Z6VecAddPi,@"STO_CUDA_ENTRY STV_DEFAULT"
_Z6VecAddPi:
.text._Z6VecAddPi:
[----:B------:R-:W0:Y:S01]  /*0000*/  LDC R1, c[0x0][0x37c] ;  /* 0x0000df00ff017b82 */ /* 0x000e220000000800 */
[----:B------:R-:W1:Y:S01]  /*0010*/  S2R R5, SR_CTAID.Y ;  /* 0x0000000000057919 */ /* 0x000e620000002600 */
[----:B------:R-:W2:Y:S01]  /*0020*/  LDCU UR6, c[0x0][0x2fc] ;  /* 0x00005f80ff0677ac */ /* 0x000ea20008000800 */
[----:B------:R-:W-:Y:S01]  /*0030*/  MOV R8, 0x0 ;  /* 0x0000000000087802 */ /* 0x000fe20000000f00 */
[----:B------:R-:W3:Y:S01]  /*0040*/  S2R R13, SR_TID.X ;  /* 0x00000000000d7919 */ /* 0x000ee20000002100 */
[----:B------:R-:W4:Y:S01]  /*0050*/  LDCU UR7, c[0x0][0x360] ;  /* 0x00006c00ff0777ac */ /* 0x000f220008000800 */
[----:B0-----:R-:W-:Y:S01]  /*0060*/  IADD3 R1, PT, PT, R1, -0x28, RZ ;  /* 0xffffffd801017810 */ /* 0x001fe20007ffe0ff */
[----:B------:R-:W3:Y:S01]  /*0070*/  S2R R10, SR_TID.Y ;  /* 0x00000000000a7919 */ /* 0x000ee20000002200 */
[----:B------:R-:W4:Y:S01]  /*0080*/  LDCU UR4, c[0x0][0x364] ;  /* 0x00006c80ff0477ac */ /* 0x000f220008000800 */
[----:B------:R-:W0:Y:S01]  /*0090*/  LDC.64 R8, c[0x4][R8] ;  /* 0x0100000008087b82 */ /* 0x000e220000000a00 */
[----:B------:R-:W1:Y:S01]  /*00a0*/  S2R R12, SR_CTAID.Z ;  /* 0x00000000000c7919 */ /* 0x000e620000002700 */
[----:B------:R-:W5:Y:S01]  /*00b0*/  LDCU UR8, c[0x0][0x370] ;  /* 0x00006e00ff0877ac */ /* 0x000f620008000800 */
[----:B------:R-:W2:Y:S01]  /*00c0*/  S2R R11, SR_TID.Z ;  /* 0x00000000000b7919 */ /* 0x000ea20000002300 */
[----:B------:R-:W1:Y:S01]  /*00d0*/  LDCU UR9, c[0x0][0x374] ;  /* 0x00006e80ff0977ac */ /* 0x000e620008000800 */
[----:B------:R-:W5:Y:S01]  /*00e0*/  S2R R4, SR_CTAID.X ;  /* 0x0000000000047919 */ /* 0x000f620000002500 */
[----:B------:R-:W3:Y:S01]  /*00f0*/  LDCU UR5, c[0x0][0x368] ;  /* 0x00006d00ff0577ac */ /* 0x000ee20008000800 */
[----:B----4-:R-:W-:-:S04]  /*0100*/  UIMAD UR4, UR7, UR4, URZ ;  /* 0x00000004070472a4 */ /* 0x010fc8000f8e02ff */
[----:B---3--:R-:W-:Y:S01]  /*0110*/  UIMAD UR5, UR4, UR5, URZ ;  /* 0x00000005040572a4 */ /* 0x008fe2000f8e02ff */
[----:B------:R-:W-:Y:S02]  /*0120*/  IMAD R0, R10, UR7, R13 ;  /* 0x000000070a007c24 */ /* 0x000fe4000f8e020d */
[----:B-1----:R-:W-:Y:S01]  /*0130*/  IMAD R7, R12, UR9, R5 ;  /* 0x000000090c077c24 */ /* 0x002fe2000f8e0205 */
[----:B------:R-:W-:Y:S01]  /*0140*/  STL.64 [R1+0x8], R12 ;  /* 0x0000080c01007387 */ /* 0x000fe20000100a00 */
[----:B--2---:R-:W-:Y:S02]  /*0150*/  IMAD R3, R11, UR4, R0 ;  /* 0x000000040b037c24 */ /* 0x004fe4000f8e0200 */
[----:B------:R-:W1:Y:S01]  /*0160*/  LDCU UR4, c[0x0][0x2f8] ;  /* 0x00005f00ff0477ac */ /* 0x000e620008000800 */
[----:B------:R-:W-:Y:S01]  /*0170*/  STL.64 [R1+0x10], R10 ;  /* 0x0000100a01007387 */ /* 0x000fe20000100a00 */
[----:B-----5:R-:W-:Y:S01]  /*0180*/  IMAD R2, R7, UR8, R4 ;  /* 0x0000000807027c24 */ /* 0x020fe2000f8e0204 */
[----:B------:R-:W2:Y:S02]  /*0190*/  LDCU.64 UR8, c[0x4][0x8] ;  /* 0x01000100ff0877ac */ /* 0x000ea40008000a00 */
[----:B------:R2:W-:Y:S01]  /*01a0*/  STL.64 [R1], R4 ;  /* 0x0000000401007387 */ /* 0x0005e20000100a00 */
[----:B------:R-:W-:-:S03]  /*01b0*/  IMAD R0, R2, UR5, R3 ;  /* 0x0000000502007c24 */ /* 0x000fc6000f8e0203 */
[----:B------:R3:W-:Y:S04]  /*01c0*/  STL.64 [R1+0x18], R2 ;  /* 0x0000180201007387 */ /* 0x0007e80000100a00 */
[----:B------:R3:W-:Y:S01]  /*01d0*/  STL [R1+0x20], R0 ;  /* 0x0000200001007387 */ /* 0x0007e20000100800 */
[----:B-1----:R-:W-:Y:S02]  /*01e0*/  IADD3 R6, P0, PT, R1, UR4, RZ ;  /* 0x0000000401067c10 */ /* 0x002fe4000ff1e0ff */
[----:B--2---:R-:W-:Y:S02]  /*01f0*/  MOV R4, UR8 ;  /* 0x0000000800047c02 */ /* 0x004fe40008000f00 */
[----:B------:R-:W-:Y:S02]  /*0200*/  MOV R5, UR9 ;  /* 0x0000000900057c02 */ /* 0x000fe40008000f00 */
[----:B0--3--:R-:W-:-:S07]  /*0210*/  IADD3.X R7, PT, PT, RZ, UR6, RZ, P0, !PT ;  /* 0x00000006ff077c10 */ /* 0x009fce00087fe4ff */
[----:B------:R-:W-:-:S07]  /*0220*/  LEPC R20, `(.L_x_0) ;  /* 0x000000001014794e */ /* 0x000fce0000000000 */
[----:B------:R-:W-:Y:S05]  /*0230*/  CALL.ABS.NOINC R8 ;  /* 0x0000000008007343 */ /* 0x000fea0003c00000 */
.L_x_0:
[----:B------:R-:W-:Y:S05]  /*0240*/  EXIT ;  /* 0x000000000000794d */ /* 0x000fea0003800000 */
.L_x_1:
[----:B------:R-:W-:-:S00]  /*0250*/  BRA `(.L_x_1) ;  /* 0xfffffffc00fc7947 */ /* 0x000fc0000383ffff */
[----:B------:R-:W-:-:S00]  /*0260*/  NOP ;  /* 0x0000000000007918 */ /* 0x000fc00000000000 */
        /* <DEDUP_REMOVED lines=9> */
.L_x_2:


//--------------------- .nv.global.init           --------------------------
	.section	.nv.global.init,"aw",@progbits
.nv.global.init:
	.type		$str,@object
	.size		$str,(.L_0 - $str)
$str:
        /*0000*/ 	.byte	0x62, 0x78, 0x2e, 0x62, 0x79, 0x2e, 0x62, 0x7a, 0x3a, 0x74, 0x78, 0x2e, 0x74, 0x79, 0x2e, 0x74
        /*0010*/ 	.byte	0x7a, 0x09, 0x25, 0x64, 0x2e, 0x25, 0x64, 0x2e, 0x25, 0x64, 0x3a, 0x25, 0x64, 0x2e, 0x25, 0x64
        /*0020*/ 	.byte	0x2e, 0x25, 0x64, 0x09, 0x62, 0x6c, 0x6f, 0x63, 0x6b, 0x20, 0x6f, 0x66, 0x20, 0x67, 0x72, 0x69
        /*0030*/ 	.byte	0x64, 0x3a, 0x20, 0x25, 0x64, 0x2c, 0x20, 0x74, 0x68, 0x72, 0x65, 0x61, 0x64, 0x20, 0x6f, 0x66
        /*0040*/ 	.byte	0x20, 0x62, 0x6c, 0x6f, 0x63, 0x6b, 0x3a, 0x20, 0x25, 0x64, 0x2c, 0x20, 0x74, 0x68, 0x72, 0x65
        /*0050*/ 	.byte	0x61, 0x64, 0x20, 0x6f, 0x66, 0x20, 0x67, 0x72, 0x69, 0x64, 0x3a, 0x20, 0x25, 0x64, 0x0a, 0x00
.L_0:


//--------------------- .nv.shared.reserved.0     --------------------------
	.section	.nv.shared.reserved.0,"aw",@nobits
	.weak		__nv_reservedSMEM_offset_0_alias
	.size		__nv_reservedSMEM_offset_0_alias, 0, 64
	.other		__nv_reservedSMEM_offset_0_alias,@"STO_CUDA_RESERVED_SHARED STV_DEFAULT"
__nv_reservedSMEM_offset_0_alias:
	.zero		0
	.zero		64


//--------------------- .nv.constant0._Z6VecAddPi --------------------------
	.section	.nv.constant0._Z6VecAddPi,"a",@progbits
	.sectionflags	@""
	.align	4
.nv.constant0._Z6VecAddPi:
	.zero		904


//--------------------- SYMBOLS --------------------------

	.type		.nv.reservedSmem.offset0,@object
	.size		.nv.reservedSmem.offset0,0x4
	.type		vprintf,@function
